//
// Generated by NVIDIA NVVM Compiler
//
// Compiler Build ID: CL-36424714
// Cuda compilation tools, release 13.0, V13.0.88
// Based on NVVM 20.0.0
//

.version 9.0
.target sm_100
.address_size 64

	// .globl	_Z3AddPKiS0_Pi
.global .align 4 .b8 precalc_xorwow_matrix[102400];
.global .align 4 .b8 precalc_xorwow_offset_matrix[102400];
.global .align 4 .b8 mrg32k3aM1[2304];
.global .align 4 .b8 mrg32k3aM2[2304];
.global .align 4 .b8 mrg32k3aM1SubSeq[2016];
.global .align 4 .b8 mrg32k3aM2SubSeq[2016];
.global .align 4 .b8 mrg32k3aM1Seq[2304];
.global .align 4 .b8 mrg32k3aM2Seq[2304];
.const .align 8 .b8 __cr_lgamma_table[72];

.visible .entry _Z3AddPKiS0_Pi(
	.param .u64 .ptr .align 1 _Z3AddPKiS0_Pi_param_0,
	.param .u64 .ptr .align 1 _Z3AddPKiS0_Pi_param_1,
	.param .u64 .ptr .align 1 _Z3AddPKiS0_Pi_param_2
)
{
	.reg .b32 	%r<13>;
	.reg .b64 	%rd<11>;

	ld.param.u64 	%rd1, [_Z3AddPKiS0_Pi_param_0];
	ld.param.u64 	%rd2, [_Z3AddPKiS0_Pi_param_1];
	ld.param.u64 	%rd3, [_Z3AddPKiS0_Pi_param_2];
	cvta.to.global.u64 	%rd4, %rd3;
	cvta.to.global.u64 	%rd5, %rd2;
	cvta.to.global.u64 	%rd6, %rd1;
	mov.u32 	%r1, %ntid.y;
	mov.u32 	%r2, %ctaid.y;
	mov.u32 	%r3, %tid.y;
	mad.lo.s32 	%r4, %r1, %r2, %r3;
	mov.u32 	%r5, %ntid.x;
	mov.u32 	%r6, %ctaid.x;
	mov.u32 	%r7, %tid.x;
	mad.lo.s32 	%r8, %r5, %r6, %r7;
	mad.lo.s32 	%r9, %r4, 20, %r8;
	mul.wide.s32 	%rd7, %r9, 4;
	add.s64 	%rd8, %rd6, %rd7;
	ld.global.u32 	%r10, [%rd8];
	add.s64 	%rd9, %rd5, %rd7;
	ld.global.u32 	%r11, [%rd9];
	add.s32 	%r12, %r11, %r10;
	add.s64 	%rd10, %rd4, %rd7;
	st.global.u32 	[%rd10], %r12;
	ret;

}


// ===== COMPILED SASS (sm_100) =====

	.target	sm_100

	.elftype	@"ET_EXEC"


//--------------------- .note.nv.tkinfo           --------------------------
	.section	.note.nv.tkinfo,"",@"SHT_NOTE"
	.sectionflags	@"SHF_NOTE_NV_TKINFO"
	.tkinfo
        /*0018*/ 	.word	0x00000002
        /*0030*/ 	.string	""
        /*0030*/ 	.string	"ptxas"
        /*0030*/ 	.string	"Cuda compilation tools, release 13.0, V13.0.88"
        /*0030*/ 	.string	"Build cuda_13.0.r13.0/compiler.36424714_0"
        /*0030*/ 	.string	"-arch sm_100 -m 64 "



//--------------------- .note.nv.cuinfo           --------------------------
	.section	.note.nv.cuinfo,"",@"SHT_NOTE"
	.sectionflags	@"SHF_NOTE_NV_CUINFO"
        /*0018*/ 	.short	0x0002
        /*001a*/ 	.short	0x0064
        /*001c*/ 	.short	0x0082
	.zero		2


//--------------------- .nv.info                  --------------------------
	.section	.nv.info,"",@"SHT_CUDA_INFO"
	.align	4


	//----- nvinfo : EIATTR_REGCOUNT
	.align		4
        /*0000*/ 	.byte	0x04, 0x2f
        /*0002*/ 	.short	(.L_10 - .L_9)
	.align		4
.L_9:
        /*0004*/ 	.word	index@(_Z3AddPKiS0_Pi)
        /*0008*/ 	.word	0x0000000c


	//----- nvinfo : EIATTR_FRAME_SIZE
	.align		4
.L_10:
        /*000c*/ 	.byte	0x04, 0x11
        /*000e*/ 	.short	(.L_12 - .L_11)
	.align		4
.L_11:
        /*0010*/ 	.word	index@(_Z3AddPKiS0_Pi)
        /*0014*/ 	.word	0x00000000


	//----- nvinfo : EIATTR_MIN_STACK_SIZE
	.align		4
.L_12:
        /*0018*/ 	.byte	0x04, 0x12
        /*001a*/ 	.short	(.L_14 - .L_13)
	.align		4
.L_13:
        /*001c*/ 	.word	index@(_Z3AddPKiS0_Pi)
        /*0020*/ 	.word	0x00000000
.L_14:


//--------------------- .nv.compat                --------------------------
	.section	.nv.compat,"",@"SHT_CUDA_COMPAT_INFO"
	.align	4
        /*0000*/ 	.byte	0x02, 0x09, 0x00, 0x00, 0x02, 0x02, 0x01, 0x00, 0x02, 0x05, 0x05, 0x00, 0x03, 0x07, 0x01, 0x01
        /*0010*/ 	.byte	0x02, 0x03, 0x00, 0x00, 0x02, 0x06, 0x01, 0x00, 0x04, 0x0b, 0x08, 0x00, 0x09, 0x00, 0x00, 0x00
        /*0020*/ 	.byte	0x00, 0x00, 0x00, 0x00


//--------------------- .nv.info._Z3AddPKiS0_Pi   --------------------------
	.section	.nv.info._Z3AddPKiS0_Pi,"",@"SHT_CUDA_INFO"
	.sectionflags	@""
	.align	4


	//----- nvinfo : EIATTR_CUDA_API_VERSION
	.align		4
        /*0000*/ 	.byte	0x04, 0x37
        /*0002*/ 	.short	(.L_16 - .L_15)
.L_15:
        /*0004*/ 	.word	0x00000082


	//----- nvinfo : EIATTR_KPARAM_INFO
	.align		4
.L_16:
        /*0008*/ 	.byte	0x04, 0x17
        /*000a*/ 	.short	(.L_18 - .L_17)
.L_17:
        /*000c*/ 	.word	0x00000000
        /*0010*/ 	.short	0x0002
        /*0012*/ 	.short	0x0010
        /*0014*/ 	.byte	0x00, 0xf5, 0x21, 0x00


	//----- nvinfo : EIATTR_KPARAM_INFO
	.align		4
.L_18:
        /*0018*/ 	.byte	0x04, 0x17
        /*001a*/ 	.short	(.L_20 - .L_19)
.L_19:
        /*001c*/ 	.word	0x00000000
        /*0020*/ 	.short	0x0001
        /*0022*/ 	.short	0x0008
        /*0024*/ 	.byte	0x00, 0xf5, 0x21, 0x00


	//----- nvinfo : EIATTR_KPARAM_INFO
	.align		4
.L_20:
        /*0028*/ 	.byte	0x04, 0x17
        /*002a*/ 	.short	(.L_22 - .L_21)
.L_21:
        /*002c*/ 	.word	0x00000000
        /*0030*/ 	.short	0x0000
        /*0032*/ 	.short	0x0000
        /*0034*/ 	.byte	0x00, 0xf5, 0x21, 0x00


	//----- nvinfo : EIATTR_SPARSE_MMA_MASK
	.align		4
.L_22:
        /*0038*/ 	.byte	0x03, 0x50
        /*003a*/ 	.short	0x0000


	//----- nvinfo : EIATTR_MAXREG_COUNT
	.align		4
        /*003c*/ 	.byte	0x03, 0x1b
        /*003e*/ 	.short	0x00ff


	//----- nvinfo : EIATTR_MERCURY_ISA_VERSION
	.align		4
        /*0040*/ 	.byte	0x03, 0x5f
        /*0042*/ 	.short	0x0101


	//----- nvinfo : EIATTR_VRC_CTA_INIT_COUNT
	.align		4
        /*0044*/ 	.byte	0x02, 0x4a
	.zero		1
	.zero		1


	//----- nvinfo : EIATTR_EXIT_INSTR_OFFSETS
	.align		4
        /*0048*/ 	.byte	0x04, 0x1c
        /*004a*/ 	.short	(.L_24 - .L_23)


	//   ....[0]....
.L_23:
        /*004c*/ 	.word	0x00000150


	//----- nvinfo : EIATTR_CBANK_PARAM_SIZE
	.align		4
.L_24:
        /*0050*/ 	.byte	0x03, 0x19
        /*0052*/ 	.short	0x0018


	//----- nvinfo : EIATTR_PARAM_CBANK
	.align		4
        /*0054*/ 	.byte	0x04, 0x0a
        /*0056*/ 	.short	(.L_26 - .L_25)
	.align		4
.L_25:
        /*0058*/ 	.word	index@(.nv.constant0._Z3AddPKiS0_Pi)
        /*005c*/ 	.short	0x0380
        /*005e*/ 	.short	0x0018


	//----- nvinfo : EIATTR_SW_WAR
	.align		4
.L_26:
        /*0060*/ 	.byte	0x04, 0x36
        /*0062*/ 	.short	(.L_28 - .L_27)
.L_27:
        /*0064*/ 	.word	0x00000008
.L_28:


//--------------------- .nv.callgraph             --------------------------
	.section	.nv.callgraph,"",@"SHT_CUDA_CALLGRAPH"
	.align	4
	.sectionentsize	8
	.align		4
        /*0000*/ 	.word	0x00000000
	.align		4
        /*0004*/ 	.word	0xffffffff
	.align		4
        /*0008*/ 	.word	0x00000000
	.align		4
        /*000c*/ 	.word	0xfffffffe
	.align		4
        /*0010*/ 	.word	0x00000000
	.align		4
        /*0014*/ 	.word	0xfffffffd
	.align		4
        /*0018*/ 	.word	0x00000000
	.align		4
        /*001c*/ 	.word	0xfffffffc


//--------------------- .nv.constant4             --------------------------
	.section	.nv.constant4,"a",@progbits
	.align	8
	.align		8
.nv.constant4:
        /*0000*/ 	.dword	precalc_xorwow_matrix
	.align		8
        /*0008*/ 	.dword	precalc_xorwow_offset_matrix
	.align		8
        /*0010*/ 	.dword	mrg32k3aM1
	.align		8
        /*0018*/ 	.dword	mrg32k3aM2
	.align		8
        /*0020*/ 	.dword	mrg32k3aM1SubSeq
	.align		8
        /*0028*/ 	.dword	mrg32k3aM2SubSeq
	.align		8
        /*0030*/ 	.dword	mrg32k3aM1Seq
	.align		8
        /*0038*/ 	.dword	mrg32k3aM2Seq


//--------------------- .nv.constant3             --------------------------
	.section	.nv.constant3,"a",@progbits
	.align	8
.nv.constant3:
	.type		__cr_lgamma_table,@object
	.size		__cr_lgamma_table,(.L_8 - __cr_lgamma_table)
__cr_lgamma_table:
        /*0000*/ 	.byte	0x00, 0x00, 0x00, 0x00, 0x00, 0x00, 0x00, 0x00, 0x00, 0x00, 0x00, 0x00, 0x00, 0x00, 0x00, 0x00
        /*0010*/ 	.byte	0xef, 0x39, 0xfa, 0xfe, 0x42, 0x2e, 0xe6, 0x3f, 0x02, 0x20, 0x2a, 0xfa, 0x0b, 0xab, 0xfc, 0x3f
        /*0020*/ 	.byte	0xf9, 0x2c, 0x92, 0x7c, 0xa7, 0x6c, 0x09, 0x40, 0xc9, 0x79, 0x44, 0x3c, 0x64, 0x26, 0x13, 0x40
        /*0030*/ 	.byte	0xca, 0x01, 0xcf, 0x3a, 0x27, 0x51, 0x1a, 0x40, 0x30, 0xcc, 0x2d, 0xf3, 0xe1, 0x0c, 0x21, 0x40
        /*0040*/ 	.byte	0x0d, 0xb7, 0xfc, 0x82, 0x8e, 0x35, 0x25, 0x40
.L_8:


//--------------------- .text._Z3AddPKiS0_Pi      --------------------------
	.section	.text._Z3AddPKiS0_Pi,"ax",@progbits
	.align	128
        .global         _Z3AddPKiS0_Pi
        .type           _Z3AddPKiS0_Pi,@function
        .size           _Z3AddPKiS0_Pi,(.L_x_1 - _Z3AddPKiS0_Pi)
        .other          _Z3AddPKiS0_Pi,@"STO_CUDA_ENTRY STV_DEFAULT"
_Z3AddPKiS0_Pi:
.text._Z3AddPKiS0_Pi:
[----:B------:R-:W-:Y:S01]  /*0000*/  LDC R1, c[0x0][0x37c] ;  /* 0x0000df00ff017b82 */ /* 0x000fe20000000800 */
[----:B------:R-:W0:Y:S01]  /*0010*/  S2R R0, SR_CTAID.Y ;  /* 0x0000000000007919 */ /* 0x000e220000002600 */
[----:B------:R-:W0:Y:S06]  /*0020*/  LDCU UR6, c[0x0][0x364] ;  /* 0x00006c80ff0677ac */ /* 0x000e2c0008000800 */
[----:B------:R-:W1:Y:S01]  /*0030*/  LDC.64 R2, c[0x0][0x380] ;  /* 0x0000e000ff027b82 */ /* 0x000e620000000a00 */
[----:B------:R-:W0:Y:S01]  /*0040*/  S2R R7, SR_TID.Y ;  /* 0x0000000000077919 */ /* 0x000e220000002200 */
[----:B------:R-:W2:Y:S01]  /*0050*/  LDCU UR7, c[0x0][0x360] ;  /* 0x00006c00ff0777ac */ /* 0x000ea20008000800 */
[----:B------:R-:W2:Y:S01]  /*0060*/  S2R R6, SR_CTAID.X ;  /* 0x0000000000067919 */ /* 0x000ea20000002500 */
[----:B------:R-:W3:Y:S04]  /*0070*/  LDCU.64 UR4, c[0x0][0x358] ;  /* 0x00006b00ff0477ac */ /* 0x000ee80008000a00 */
[----:B------:R-:W4:Y:S01]  /*0080*/  LDC.64 R4, c[0x0][0x388] ;  /* 0x0000e200ff047b82 */ /* 0x000f220000000a00 */
[----:B------:R-:W2:Y:S01]  /*0090*/  S2R R9, SR_TID.X ;  /* 0x0000000000097919 */ /* 0x000ea20000002100 */
[----:B0-----:R-:W-:-:S02]  /*00a0*/  IMAD R0, R0, UR6, R7 ;  /* 0x0000000600007c24 */ /* 0x001fc4000f8e0207 */
[----:B--2---:R-:W-:-:S04]  /*00b0*/  IMAD R7, R6, UR7, R9 ;  /* 0x0000000706077c24 */ /* 0x004fc8000f8e0209 */
[----:B------:R-:W-:Y:S02]  /*00c0*/  IMAD R9, R0, 0x14, R7 ;  /* 0x0000001400097824 */ /* 0x000fe400078e0207 */
[----:B------:R-:W0:Y:S02]  /*00d0*/  LDC.64 R6, c[0x0][0x390] ;  /* 0x0000e400ff067b82 */ /* 0x000e240000000a00 */
[----:B-1----:R-:W-:-:S04]  /*00e0*/  IMAD.WIDE R2, R9, 0x4, R2 ;  /* 0x0000000409027825 */ /* 0x002fc800078e0202 */
[C---:B----4-:R-:W-:Y:S02]  /*00f0*/  IMAD.WIDE R4, R9.reuse, 0x4, R4 ;  /* 0x0000000409047825 */ /* 0x050fe400078e0204 */
[----:B---3--:R-:W2:Y:S04]  /*0100*/  LDG.E R2, desc[UR4][R2.64] ;  /* 0x0000000402027981 */ /* 0x008ea8000c1e1900 */
[----:B------:R-:W2:Y:S01]  /*0110*/  LDG.E R5, desc[UR4][R4.64] ;  /* 0x0000000404057981 */ /* 0x000ea2000c1e1900 */
[----:B0-----:R-:W-:Y:S01]  /*0120*/  IMAD.WIDE R6, R9, 0x4, R6 ;  /* 0x0000000409067825 */ /* 0x001fe200078e0206 */
[----:B--2---:R-:W-:-:S05]  /*0130*/  IADD3 R9, PT, PT, R2, R5, RZ ;  /* 0x0000000502097210 */ /* 0x004fca0007ffe0ff */
[----:B------:R-:W-:Y:S01]  /*0140*/  STG.E desc[UR4][R6.64], R9 ;  /* 0x0000000906007986 */ /* 0x000fe2000c101904 */
[----:B------:R-:W-:Y:S05]  /*0150*/  EXIT ;  /* 0x000000000000794d */ /* 0x000fea0003800000 */
.L_x_0:
[----:B------:R-:W-:-:S00]  /*0160*/  BRA `(.L_x_0) ;  /* 0xfffffffc00fc7947 */ /* 0x000fc0000383ffff */
[----:B------:R-:W-:-:S00]  /*0170*/  NOP ;  /* 0x0000000000007918 */ /* 0x000fc00000000000 */
        /* <DEDUP_REMOVED lines=8> */
.L_x_1:


//--------------------- .nv.global.init           --------------------------
	.section	.nv.global.init,"aw",@progbits
	.align	4
.nv.global.init:
	.type		mrg32k3aM1SubSeq,@object
	.size		mrg32k3aM1SubSeq,(mrg32k3aM2SubSeq - mrg32k3aM1SubSeq)
mrg32k3aM1SubSeq:
        /*0000*/ 	.byte	0x0b, 0xcc, 0xee, 0x04, 0x73, 0x29, 0x8b, 0x6f, 0xf6, 0x53, 0x03, 0xf6, 0x23, 0xf6, 0xea, 0xda
        /* <DEDUP_REMOVED lines=125> */
	.type		mrg32k3aM2SubSeq,@object
	.size		mrg32k3aM2SubSeq,(mrg32k3aM1 - mrg32k3aM2SubSeq)
mrg32k3aM2SubSeq:
        /* <DEDUP_REMOVED lines=126> */
	.type		mrg32k3aM1,@object
	.size		mrg32k3aM1,(mrg32k3aM1Seq - mrg32k3aM1)
mrg32k3aM1:
        /* <DEDUP_REMOVED lines=144> */
	.type		mrg32k3aM1Seq,@object
	.size		mrg32k3aM1Seq,(mrg32k3aM2 - mrg32k3aM1Seq)
mrg32k3aM1Seq:
        /* <DEDUP_REMOVED lines=144> */
	.type		mrg32k3aM2,@object
	.size		mrg32k3aM2,(mrg32k3aM2Seq - mrg32k3aM2)
mrg32k3aM2:
        /* <DEDUP_REMOVED lines=144> */
	.type		mrg32k3aM2Seq,@object
	.size		mrg32k3aM2Seq,(precalc_xorwow_matrix - mrg32k3aM2Seq)
mrg32k3aM2Seq:
        /* <DEDUP_REMOVED lines=144> */
	.type		precalc_xorwow_matrix,@object
	.size		precalc_xorwow_matrix,(precalc_xorwow_offset_matrix - precalc_xorwow_matrix)
precalc_xorwow_matrix:
        /* <DEDUP_REMOVED lines=6400> */
	.type		precalc_xorwow_offset_matrix,@object
	.size		precalc_xorwow_offset_matrix,(.L_1 - precalc_xorwow_offset_matrix)
precalc_xorwow_offset_matrix:
        /* <DEDUP_REMOVED lines=6400> */
.L_1:


//--------------------- .nv.shared.reserved.0     --------------------------
	.section	.nv.shared.reserved.0,"aw",@nobits
	.weak		__nv_reservedSMEM_offset_0_alias
	.size		__nv_reservedSMEM_offset_0_alias, 0, 64
	.other		__nv_reservedSMEM_offset_0_alias,@"STO_CUDA_RESERVED_SHARED STV_DEFAULT"
__nv_reservedSMEM_offset_0_alias:
	.zero		0
	.zero		64


//--------------------- .nv.constant0._Z3AddPKiS0_Pi --------------------------
	.section	.nv.constant0._Z3AddPKiS0_Pi,"a",@progbits
	.sectionflags	@""
	.align	4
.nv.constant0._Z3AddPKiS0_Pi:
	.zero		920


//--------------------- SYMBOLS --------------------------

	.type		.nv.reservedSmem.offset0,@object
	.size		.nv.reservedSmem.offset0,0x4
